	.headerflags	@"EF_CUDA_TEXMODE_UNIFIED EF_CUDA_64BIT_ADDRESS EF_CUDA_ACCELERATORS EF_CUDA_SM90 EF_CUDA_VIRTUAL_SM(EF_CUDA_SM90)"
	.elftype	@"ET_EXEC"


//--------------------- .nv.info                  --------------------------
	.section	.nv.info,"",@"SHT_CUDA_INFO"
	.align	4


	//----- nvinfo : EIATTR_REGCOUNT
	.align		4
        /*0000*/ 	.byte	0x04, 0x2f
        /*0002*/ 	.short	(.L_3 - .L_2)
	.align		4
.L_2:
        /*0004*/ 	.word	index@(triton_poi_fused_div_linalg_vector_norm_mul_2)
        /*0008*/ 	.word	0x00000011


	//----- nvinfo : EIATTR_MIN_STACK_SIZE
	.align		4
.L_3:
        /*000c*/ 	.byte	0x04, 0x12
        /*000e*/ 	.short	(.L_5 - .L_4)
	.align		4
.L_4:
        /*0010*/ 	.word	index@(triton_poi_fused_div_linalg_vector_norm_mul_2)
        /*0014*/ 	.word	0x00000000


	//----- nvinfo : EIATTR_FRAME_SIZE
	.align		4
.L_5:
        /*0018*/ 	.byte	0x04, 0x11
        /*001a*/ 	.short	(.L_7 - .L_6)
	.align		4
.L_6:
        /*001c*/ 	.word	index@(triton_poi_fused_div_linalg_vector_norm_mul_2)
        /*0020*/ 	.word	0x00000000


	//----- nvinfo : EIATTR_MIN_STACK_SIZE
	.align		4
.L_7:
        /*0024*/ 	.byte	0x04, 0x12
        /*0026*/ 	.short	(.L_9 - .L_8)
	.align		4
.L_8:
        /*0028*/ 	.word	index@(triton_poi_fused_div_linalg_vector_norm_mul_2)
        /*002c*/ 	.word	0x00000000
.L_9:


//--------------------- .nv.info.triton_poi_fused_div_linalg_vector_norm_mul_2 --------------------------
	.section	.nv.info.triton_poi_fused_div_linalg_vector_norm_mul_2,"",@"SHT_CUDA_INFO"
	.sectionflags	@""
	.align	4


	//----- nvinfo : EIATTR_CUDA_API_VERSION
	.align		4
        /*0000*/ 	.byte	0x04, 0x37
        /*0002*/ 	.short	(.L_11 - .L_10)
.L_10:
        /*0004*/ 	.word	0x0000007c


	//----- nvinfo : EIATTR_KPARAM_INFO
	.align		4
.L_11:
        /*0008*/ 	.byte	0x04, 0x17
        /*000a*/ 	.short	(.L_13 - .L_12)
.L_12:
        /*000c*/ 	.word	0x00000000
        /*0010*/ 	.short	0x0003
        /*0012*/ 	.short	0x0018
        /*0014*/ 	.byte	0x00, 0xf0, 0x11, 0x00


	//----- nvinfo : EIATTR_KPARAM_INFO
	.align		4
.L_13:
        /*0018*/ 	.byte	0x04, 0x17
        /*001a*/ 	.short	(.L_15 - .L_14)
.L_14:
        /*001c*/ 	.word	0x00000000
        /*0020*/ 	.short	0x0002
        /*0022*/ 	.short	0x0010
        /*0024*/ 	.byte	0x00, 0xf4, 0x21, 0x00


	//----- nvinfo : EIATTR_KPARAM_INFO
	.align		4
.L_15:
        /*0028*/ 	.byte	0x04, 0x17
        /*002a*/ 	.short	(.L_17 - .L_16)
.L_16:
        /*002c*/ 	.word	0x00000000
        /*0030*/ 	.short	0x0001
        /*0032*/ 	.short	0x0008
        /*0034*/ 	.byte	0x00, 0xf4, 0x21, 0x00


	//----- nvinfo : EIATTR_KPARAM_INFO
	.align		4
.L_17:
        /*0038*/ 	.byte	0x04, 0x17
        /*003a*/ 	.short	(.L_19 - .L_18)
.L_18:
        /*003c*/ 	.word	0x00000000
        /*0040*/ 	.short	0x0000
        /*0042*/ 	.short	0x0000
        /*0044*/ 	.byte	0x00, 0xf4, 0x21, 0x00


	//----- nvinfo : EIATTR_SPARSE_MMA_MASK
	.align		4
.L_19:
        /*0048*/ 	.byte	0x03, 0x50
        /*004a*/ 	.short	0x0000


	//----- nvinfo : EIATTR_MAXREG_COUNT
	.align		4
        /*004c*/ 	.byte	0x03, 0x1b
        /*004e*/ 	.short	0x00ff


	//----- nvinfo : EIATTR_EXIT_INSTR_OFFSETS
	.align		4
        /*0050*/ 	.byte	0x04, 0x1c
        /*0052*/ 	.short	(.L_21 - .L_20)


	//   ....[0]....
.L_20:
        /*0054*/ 	.word	0x00000300


	//   ....[1]....
        /*0058*/ 	.word	0x00000320


	//----- nvinfo : EIATTR_REQNTID
	.align		4
.L_21:
        /*005c*/ 	.byte	0x04, 0x10
        /*005e*/ 	.short	(.L_23 - .L_22)
.L_22:
        /*0060*/ 	.word	0x00000080
        /*0064*/ 	.word	0x00000001
        /*0068*/ 	.word	0x00000001


	//----- nvinfo : EIATTR_CBANK_PARAM_SIZE
	.align		4
.L_23:
        /*006c*/ 	.byte	0x03, 0x19
        /*006e*/ 	.short	0x001c


	//----- nvinfo : EIATTR_PARAM_CBANK
	.align		4
        /*0070*/ 	.byte	0x04, 0x0a
        /*0072*/ 	.short	(.L_25 - .L_24)
	.align		4
.L_24:
        /*0074*/ 	.word	index@(.nv.constant0.triton_poi_fused_div_linalg_vector_norm_mul_2)
        /*0078*/ 	.short	0x0210
        /*007a*/ 	.short	0x001c


	//----- nvinfo : EIATTR_SW_WAR
	.align		4
.L_25:
        /*007c*/ 	.byte	0x04, 0x36
        /*007e*/ 	.short	(.L_27 - .L_26)
.L_26:
        /*0080*/ 	.word	0x00000008
.L_27:


//--------------------- .nv.callgraph             --------------------------
	.section	.nv.callgraph,"",@"SHT_CUDA_CALLGRAPH"
	.align	4
	.sectionentsize	8
	.align		4
        /*0000*/ 	.word	0x00000000
	.align		4
        /*0004*/ 	.word	0xffffffff
	.align		4
        /*0008*/ 	.word	0x00000000
	.align		4
        /*000c*/ 	.word	0xfffffffe
	.align		4
        /*0010*/ 	.word	0x00000000
	.align		4
        /*0014*/ 	.word	0xfffffffd
	.align		4
        /*0018*/ 	.word	0x00000000
	.align		4
        /*001c*/ 	.word	0xfffffffc


//--------------------- .nv.constant4             --------------------------
	.section	.nv.constant4,"a",@progbits
	.align	8
	.align		8
.nv.constant4:
        /*0000*/ 	.dword	_$_str
	.align		8
        /*0008*/ 	.dword	_$_str_$_2


//--------------------- .text.triton_poi_fused_div_linalg_vector_norm_mul_2 --------------------------
	.section	.text.triton_poi_fused_div_linalg_vector_norm_mul_2,"ax",@progbits
	.align	128
        .global         triton_poi_fused_div_linalg_vector_norm_mul_2
        .type           triton_poi_fused_div_linalg_vector_norm_mul_2,@function
        .size           triton_poi_fused_div_linalg_vector_norm_mul_2,(.L_x_1 - triton_poi_fused_div_linalg_vector_norm_mul_2)
        .other          triton_poi_fused_div_linalg_vector_norm_mul_2,@"STO_CUDA_ENTRY STV_DEFAULT"
triton_poi_fused_div_linalg_vector_norm_mul_2:
.text.triton_poi_fused_div_linalg_vector_norm_mul_2:
[----:B------:R-:W0:Y:S02]  /*0000*/  LDC R1, c[0x0][0x28] ;  /* 0x00000a00ff017b82 */ /* 0x000e240000000800 */
[----:B------:R-:W1:Y:S01]  /*0010*/  S2R R5, SR_TID.X ;  /* 0x0000000000057919 */ /* 0x000e620000002100 */
[----:B------:R-:W2:Y:S01]  /*0020*/  LDC.64 R2, c[0x0][0x210] ;  /* 0x00008400ff027b82 */ /* 0x000ea20000000a00 */
[----:B------:R-:W-:Y:S01]  /*0030*/  CS2R R12, SRZ ;  /* 0x00000000000c7805 */ /* 0x000fe2000001ff00 */
[----:B------:R-:W-:Y:S01]  /*0040*/  HFMA2.MMA R10, -RZ, RZ, 0, 0 ;  /* 0x00000000ff0a7435 */ /* 0x000fe200000001ff */
[----:B------:R-:W3:Y:S01]  /*0050*/  S2R R0, SR_CTAID.X ;  /* 0x0000000000007919 */ /* 0x000ee20000002500 */
[----:B------:R-:W-:Y:S01]  /*0060*/  ULDC.64 UR4, c[0x0][0x208] ;  /* 0x0000820000047ab9 */ /* 0x000fe20000000a00 */
[----:B------:R-:W-:-:S03]  /*0070*/  MOV R14, RZ ;  /* 0x000000ff000e7202 */ /* 0x000fc60000000f00 */
[----:B------:R-:W4:Y:S01]  /*0080*/  LDC.64 R6, c[0x0][0x218] ;  /* 0x00008600ff067b82 */ /* 0x000f220000000a00 */
[----:B-1----:R-:W-:Y:S02]  /*0090*/  LOP3.LUT R5, R5, 0x7f, RZ, 0xc0, !PT ;  /* 0x0000007f05057812 */ /* 0x002fe400078ec0ff */
[----:B---3--:R-:W-:Y:S02]  /*00a0*/  SHF.R.S32.HI R4, RZ, 0x18, R0 ;  /* 0x00000018ff047819 */ /* 0x008fe40000011400 */
[----:B------:R-:W-:Y:S02]  /*00b0*/  LEA R5, R0, R5, 0x7 ;  /* 0x0000000500057211 */ /* 0x000fe400078e38ff */
[----:B------:R-:W-:Y:S02]  /*00c0*/  SGXT R0, R4, 0x1 ;  /* 0x000000010400781a */ /* 0x000fe40000000200 */
[----:B------:R-:W-:Y:S02]  /*00d0*/  ISETP.GE.AND P2, PT, R5, 0x100, PT ;  /* 0x000001000500780c */ /* 0x000fe40003f46270 */
[----:B------:R-:W-:-:S04]  /*00e0*/  LEA.HI R4, R0, R5, RZ, 0x2 ;  /* 0x0000000500047211 */ /* 0x000fc800078f10ff */
[----:B------:R-:W-:-:S05]  /*00f0*/  LOP3.LUT R9, R4, 0xfffffffc, RZ, 0xc0, !PT ;  /* 0xfffffffc04097812 */ /* 0x000fca00078ec0ff */
[----:B--2---:R-:W-:-:S05]  /*0100*/  IMAD.WIDE R8, R9, 0x4, R2 ;  /* 0x0000000409087825 */ /* 0x004fca00078e0202 */
[----:B------:R-:W2:Y:S04]  /*0110*/  @!P2 LDG.E.EL R12, desc[UR4][R8.64+0x4] ;  /* 0x00000404080ca981 */ /* 0x000ea8000c2e1900 */
[----:B------:R-:W3:Y:S04]  /*0120*/  @!P2 LDG.E.EL R10, desc[UR4][R8.64] ;  /* 0x00000004080aa981 */ /* 0x000ee8000c2e1900 */
[----:B------:R-:W5:Y:S04]  /*0130*/  @!P2 LDG.E.EL R13, desc[UR4][R8.64+0x8] ;  /* 0x00000804080da981 */ /* 0x000f68000c2e1900 */
[----:B------:R2:W5:Y:S01]  /*0140*/  @!P2 LDG.E.EL R14, desc[UR4][R8.64+0xc] ;  /* 0x00000c04080ea981 */ /* 0x000562000c2e1900 */
[----:B------:R-:W-:Y:S01]  /*0150*/  LEA.HI R0, R0, R5, RZ, 0x4 ;  /* 0x0000000500007211 */ /* 0x000fe200078f20ff */
[----:B------:R-:W-:-:S03]  /*0160*/  IMAD.WIDE R2, R5, 0x4, R2 ;  /* 0x0000000405027825 */ /* 0x000fc600078e0202 */
[----:B------:R-:W-:-:S04]  /*0170*/  SHF.R.S32.HI R0, RZ, 0x4, R0 ;  /* 0x00000004ff007819 */ /* 0x000fc80000011400 */
[----:B------:R-:W-:-:S04]  /*0180*/  LEA.HI R4, R0, R0, RZ, 0x2 ;  /* 0x0000000000047211 */ /* 0x000fc800078f10ff */
[----:B------:R-:W-:-:S05]  /*0190*/  LOP3.LUT R11, R4, 0xfffffffc, RZ, 0xc0, !PT ;  /* 0xfffffffc040b7812 */ /* 0x000fca00078ec0ff */
[----:B------:R-:W-:Y:S02]  /*01a0*/  IMAD.IADD R11, R0, 0x1, -R11 ;  /* 0x00000001000b7824 */ /* 0x000fe400078e0a0b */
[----:B------:R-:W-:Y:S02]  /*01b0*/  IMAD.MOV.U32 R0, RZ, RZ, RZ ;  /* 0x000000ffff007224 */ /* 0x000fe400078e00ff */
[----:B----4-:R-:W-:Y:S01]  /*01c0*/  IMAD.WIDE R6, R11, 0x4, R6 ;  /* 0x000000040b067825 */ /* 0x010fe200078e0206 */
[----:B------:R-:W-:-:S03]  /*01d0*/  HFMA2.MMA R11, -RZ, RZ, 0, 0 ;  /* 0x00000000ff0b7435 */ /* 0x000fc600000001ff */
[----:B------:R-:W4:Y:S07]  /*01e0*/  @!P2 LDG.E R0, desc[UR4][R2.64] ;  /* 0x000000040200a981 */ /* 0x000f2e000c1e1900 */
[----:B------:R-:W4:Y:S01]  /*01f0*/  @!P2 LDG.E.EL R11, desc[UR4][R6.64] ;  /* 0x00000004060ba981 */ /* 0x000f22000c2e1900 */
[----:B--2---:R-:W-:-:S04]  /*0200*/  FMUL R9, R12, R12 ;  /* 0x0000000c0c097220 */ /* 0x004fc80000400000 */
[----:B---3--:R-:W-:Y:S02]  /*0210*/  FFMA R10, R10, R10, R9 ;  /* 0x0000000a0a0a7223 */ /* 0x008fe40000000009 */
[----:B------:R-:W1:Y:S02]  /*0220*/  LDC.64 R8, c[0x0][0x220] ;  /* 0x00008800ff087b82 */ /* 0x000e640000000a00 */
[----:B-----5:R-:W-:-:S04]  /*0230*/  FFMA R13, R13, R13, R10 ;  /* 0x0000000d0d0d7223 */ /* 0x020fc8000000000a */
[----:B------:R-:W-:-:S04]  /*0240*/  FFMA R13, R14, R14, R13 ;  /* 0x0000000e0e0d7223 */ /* 0x000fc8000000000d */
[----:B------:R-:W2:Y:S02]  /*0250*/  MUFU.SQRT R4, R13 ;  /* 0x0000000d00047308 */ /* 0x000ea40000002000 */
[C---:B--2---:R-:W-:Y:S02]  /*0260*/  FSETP.GT.AND P0, PT, R4.reuse, 8.50705917302346158658e+37, PT ;  /* 0x7e8000000400780b */ /* 0x044fe40003f04000 */
[----:B------:R-:W-:-:S11]  /*0270*/  FSETP.GEU.AND P1, PT, R4, 1.175494350822287508e-38, PT ;  /* 0x008000000400780b */ /* 0x000fd60003f2e000 */
[----:B------:R-:W-:-:S04]  /*0280*/  @P0 FMUL R4, R4, 0.25 ;  /* 0x3e80000004040820 */ /* 0x000fc80000400000 */
[----:B------:R-:W-:Y:S01]  /*0290*/  @!P1 FMUL R4, R4, 16777216 ;  /* 0x4b80000004049820 */ /* 0x000fe20000400000 */
[----:B----4-:R-:W-:-:S03]  /*02a0*/  FMUL R0, R11, R0 ;  /* 0x000000000b007220 */ /* 0x010fc60000400000 */
[----:B------:R-:W2:Y:S01]  /*02b0*/  MUFU.RCP R7, R4 ;  /* 0x0000000400077308 */ /* 0x000ea20000001000 */
[----:B------:R-:W-:-:S04]  /*02c0*/  @P0 FMUL R0, R0, 0.25 ;  /* 0x3e80000000000820 */ /* 0x000fc80000400000 */
[----:B------:R-:W-:Y:S01]  /*02d0*/  @!P1 FMUL R0, R0, 16777216 ;  /* 0x4b80000000009820 */ /* 0x000fe20000400000 */
[----:B-1----:R-:W-:-:S04]  /*02e0*/  IMAD.WIDE R2, R5, 0x4, R8 ;  /* 0x0000000405027825 */ /* 0x002fc800078e0208 */
[----:B--2---:R-:W-:Y:S01]  /*02f0*/  FMUL R7, R7, R0 ;  /* 0x0000000007077220 */ /* 0x004fe20000400000 */
[----:B------:R-:W-:Y:S06]  /*0300*/  @P2 EXIT ;  /* 0x000000000000294d */ /* 0x000fec0003800000 */
[----:B------:R-:W-:Y:S01]  /*0310*/  STG.E desc[UR4][R2.64], R7 ;  /* 0x0000000702007986 */ /* 0x000fe2000c101904 */
[----:B------:R-:W-:Y:S05]  /*0320*/  EXIT ;  /* 0x000000000000794d */ /* 0x000fea0003800000 */
.L_x_0:
[----:B------:R-:W-:-:S00]  /*0330*/  BRA `(.L_x_0) ;  /* 0xfffffffc00fc7947 */ /* 0x000fc0000383ffff */
[----:B------:R-:W-:-:S00]  /*0340*/  NOP ;  /* 0x0000000000007918 */ /* 0x000fc00000000000 */
        /* <DEDUP_REMOVED lines=11> */
.L_x_1:


//--------------------- .nv.global.init           --------------------------
	.section	.nv.global.init,"aw",@progbits
.nv.global.init:
	.type		_$_str,@object
	.size		_$_str,(_$_str_$_2 - _$_str)
_$_str:
        /*0000*/ 	.byte	0x5f, 0x5f, 0x43, 0x55, 0x44, 0x41, 0x5f, 0x46, 0x54, 0x5a, 0x00
	.type		_$_str_$_2,@object
	.size		_$_str_$_2,(.L_1 - _$_str_$_2)
_$_str_$_2:
        /*000b*/ 	.byte	0x5f, 0x5f, 0x43, 0x55, 0x44, 0x41, 0x5f, 0x50, 0x52, 0x45, 0x43, 0x5f, 0x53, 0x51, 0x52, 0x54
        /*001b*/ 	.byte	0x00
.L_1:


//--------------------- .nv.constant0.triton_poi_fused_div_linalg_vector_norm_mul_2 --------------------------
	.section	.nv.constant0.triton_poi_fused_div_linalg_vector_norm_mul_2,"a",@progbits
	.sectionflags	@""
	.align	4
.nv.constant0.triton_poi_fused_div_linalg_vector_norm_mul_2:
	.zero		556
